//
// Generated by NVIDIA NVVM Compiler
//
// Compiler Build ID: CL-36424714
// Cuda compilation tools, release 13.0, V13.0.88
// Based on NVVM 20.0.0
//

.version 9.0
.target sm_100
.address_size 64

	// .globl	_Z14KernelFunctioniii

.visible .entry _Z14KernelFunctioniii(
	.param .u32 _Z14KernelFunctioniii_param_0,
	.param .u32 _Z14KernelFunctioniii_param_1,
	.param .u32 _Z14KernelFunctioniii_param_2
)
{


	ret;

}


// ===== COMPILED SASS (sm_100) =====

	.target	sm_100

	.elftype	@"ET_EXEC"


//--------------------- .note.nv.tkinfo           --------------------------
	.section	.note.nv.tkinfo,"",@"SHT_NOTE"
	.sectionflags	@"SHF_NOTE_NV_TKINFO"
	.tkinfo
        /*0018*/ 	.word	0x00000002
        /*0030*/ 	.string	""
        /*0030*/ 	.string	"ptxas"
        /*0030*/ 	.string	"Cuda compilation tools, release 13.0, V13.0.88"
        /*0030*/ 	.string	"Build cuda_13.0.r13.0/compiler.36424714_0"
        /*0030*/ 	.string	"-arch sm_100 -m 64 "



//--------------------- .note.nv.cuinfo           --------------------------
	.section	.note.nv.cuinfo,"",@"SHT_NOTE"
	.sectionflags	@"SHF_NOTE_NV_CUINFO"
        /*0018*/ 	.short	0x0002
        /*001a*/ 	.short	0x0064
        /*001c*/ 	.short	0x0082
	.zero		2


//--------------------- .nv.info                  --------------------------
	.section	.nv.info,"",@"SHT_CUDA_INFO"
	.align	4


	//----- nvinfo : EIATTR_REGCOUNT
	.align		4
        /*0000*/ 	.byte	0x04, 0x2f
        /*0002*/ 	.short	(.L_1 - .L_0)
	.align		4
.L_0:
        /*0004*/ 	.word	index@(_Z14KernelFunctioniii)
        /*0008*/ 	.word	0x00000004


	//----- nvinfo : EIATTR_FRAME_SIZE
	.align		4
.L_1:
        /*000c*/ 	.byte	0x04, 0x11
        /*000e*/ 	.short	(.L_3 - .L_2)
	.align		4
.L_2:
        /*0010*/ 	.word	index@(_Z14KernelFunctioniii)
        /*0014*/ 	.word	0x00000000


	//----- nvinfo : EIATTR_MIN_STACK_SIZE
	.align		4
.L_3:
        /*0018*/ 	.byte	0x04, 0x12
        /*001a*/ 	.short	(.L_5 - .L_4)
	.align		4
.L_4:
        /*001c*/ 	.word	index@(_Z14KernelFunctioniii)
        /*0020*/ 	.word	0x00000000
.L_5:


//--------------------- .nv.compat                --------------------------
	.section	.nv.compat,"",@"SHT_CUDA_COMPAT_INFO"
	.align	4
        /*0000*/ 	.byte	0x02, 0x09, 0x00, 0x00, 0x02, 0x02, 0x01, 0x00, 0x02, 0x05, 0x05, 0x00, 0x03, 0x07, 0x01, 0x01
        /*0010*/ 	.byte	0x02, 0x03, 0x00, 0x00, 0x02, 0x06, 0x01, 0x00, 0x04, 0x0b, 0x08, 0x00, 0x09, 0x00, 0x00, 0x00
        /*0020*/ 	.byte	0x00, 0x00, 0x00, 0x00


//--------------------- .nv.info._Z14KernelFunctioniii --------------------------
	.section	.nv.info._Z14KernelFunctioniii,"",@"SHT_CUDA_INFO"
	.sectionflags	@""
	.align	4


	//----- nvinfo : EIATTR_CUDA_API_VERSION
	.align		4
        /*0000*/ 	.byte	0x04, 0x37
        /*0002*/ 	.short	(.L_7 - .L_6)
.L_6:
        /*0004*/ 	.word	0x00000082


	//----- nvinfo : EIATTR_KPARAM_INFO
	.align		4
.L_7:
        /*0008*/ 	.byte	0x04, 0x17
        /*000a*/ 	.short	(.L_9 - .L_8)
.L_8:
        /*000c*/ 	.word	0x00000000
        /*0010*/ 	.short	0x0002
        /*0012*/ 	.short	0x0008
        /*0014*/ 	.byte	0x00, 0xf0, 0x11, 0x00


	//----- nvinfo : EIATTR_KPARAM_INFO
	.align		4
.L_9:
        /*0018*/ 	.byte	0x04, 0x17
        /*001a*/ 	.short	(.L_11 - .L_10)
.L_10:
        /*001c*/ 	.word	0x00000000
        /*0020*/ 	.short	0x0001
        /*0022*/ 	.short	0x0004
        /*0024*/ 	.byte	0x00, 0xf0, 0x11, 0x00


	//----- nvinfo : EIATTR_KPARAM_INFO
	.align		4
.L_11:
        /*0028*/ 	.byte	0x04, 0x17
        /*002a*/ 	.short	(.L_13 - .L_12)
.L_12:
        /*002c*/ 	.word	0x00000000
        /*0030*/ 	.short	0x0000
        /*0032*/ 	.short	0x0000
        /*0034*/ 	.byte	0x00, 0xf0, 0x11, 0x00


	//----- nvinfo : EIATTR_SPARSE_MMA_MASK
	.align		4
.L_13:
        /*0038*/ 	.byte	0x03, 0x50
        /*003a*/ 	.short	0x0000


	//----- nvinfo : EIATTR_MAXREG_COUNT
	.align		4
        /*003c*/ 	.byte	0x03, 0x1b
        /*003e*/ 	.short	0x00ff


	//----- nvinfo : EIATTR_MERCURY_ISA_VERSION
	.align		4
        /*0040*/ 	.byte	0x03, 0x5f
        /*0042*/ 	.short	0x0101


	//----- nvinfo : EIATTR_VRC_CTA_INIT_COUNT
	.align		4
        /*0044*/ 	.byte	0x02, 0x4a
	.zero		1
	.zero		1


	//----- nvinfo : EIATTR_EXIT_INSTR_OFFSETS
	.align		4
        /*0048*/ 	.byte	0x04, 0x1c
        /*004a*/ 	.short	(.L_15 - .L_14)


	//   ....[0]....
.L_14:
        /*004c*/ 	.word	0x00000010


	//----- nvinfo : EIATTR_CBANK_PARAM_SIZE
	.align		4
.L_15:
        /*0050*/ 	.byte	0x03, 0x19
        /*0052*/ 	.short	0x000c


	//----- nvinfo : EIATTR_PARAM_CBANK
	.align		4
        /*0054*/ 	.byte	0x04, 0x0a
        /*0056*/ 	.short	(.L_17 - .L_16)
	.align		4
.L_16:
        /*0058*/ 	.word	index@(.nv.constant0._Z14KernelFunctioniii)
        /*005c*/ 	.short	0x0380
        /*005e*/ 	.short	0x000c


	//----- nvinfo : EIATTR_SW_WAR
	.align		4
.L_17:
        /*0060*/ 	.byte	0x04, 0x36
        /*0062*/ 	.short	(.L_19 - .L_18)
.L_18:
        /*0064*/ 	.word	0x00000008
.L_19:


//--------------------- .nv.callgraph             --------------------------
	.section	.nv.callgraph,"",@"SHT_CUDA_CALLGRAPH"
	.align	4
	.sectionentsize	8
	.align		4
        /*0000*/ 	.word	0x00000000
	.align		4
        /*0004*/ 	.word	0xffffffff
	.align		4
        /*0008*/ 	.word	0x00000000
	.align		4
        /*000c*/ 	.word	0xfffffffe
	.align		4
        /*0010*/ 	.word	0x00000000
	.align		4
        /*0014*/ 	.word	0xfffffffd
	.align		4
        /*0018*/ 	.word	0x00000000
	.align		4
        /*001c*/ 	.word	0xfffffffc


//--------------------- .text._Z14KernelFunctioniii --------------------------
	.section	.text._Z14KernelFunctioniii,"ax",@progbits
	.align	128
        .global         _Z14KernelFunctioniii
        .type           _Z14KernelFunctioniii,@function
        .size           _Z14KernelFunctioniii,(.L_x_1 - _Z14KernelFunctioniii)
        .other          _Z14KernelFunctioniii,@"STO_CUDA_ENTRY STV_DEFAULT"
_Z14KernelFunctioniii:
.text._Z14KernelFunctioniii:
[----:B------:R-:W-:Y:S01]  /*0000*/  LDC R1, c[0x0][0x37c] ;  /* 0x0000df00ff017b82 */ /* 0x000fe20000000800 */
[----:B------:R-:W-:Y:S05]  /*0010*/  EXIT ;  /* 0x000000000000794d */ /* 0x000fea0003800000 */
.L_x_0:
[----:B------:R-:W-:-:S00]  /*0020*/  BRA `(.L_x_0) ;  /* 0xfffffffc00fc7947 */ /* 0x000fc0000383ffff */
[----:B------:R-:W-:-:S00]  /*0030*/  NOP ;  /* 0x0000000000007918 */ /* 0x000fc00000000000 */
        /* <DEDUP_REMOVED lines=12> */
.L_x_1:


//--------------------- .nv.shared.reserved.0     --------------------------
	.section	.nv.shared.reserved.0,"aw",@nobits
	.weak		__nv_reservedSMEM_offset_0_alias
	.size		__nv_reservedSMEM_offset_0_alias, 0, 64
	.other		__nv_reservedSMEM_offset_0_alias,@"STO_CUDA_RESERVED_SHARED STV_DEFAULT"
__nv_reservedSMEM_offset_0_alias:
	.zero		0
	.zero		64


//--------------------- .nv.constant0._Z14KernelFunctioniii --------------------------
	.section	.nv.constant0._Z14KernelFunctioniii,"a",@progbits
	.sectionflags	@""
	.align	4
.nv.constant0._Z14KernelFunctioniii:
	.zero		908


//--------------------- SYMBOLS --------------------------

	.type		.nv.reservedSmem.offset0,@object
	.size		.nv.reservedSmem.offset0,0x4
